//
// Generated by NVIDIA NVVM Compiler
//
// Compiler Build ID: CL-36424714
// Cuda compilation tools, release 13.0, V13.0.88
// Based on NVVM 20.0.0
//

.version 9.0
.target sm_100
.address_size 64

	// .globl	_Z6gatherPK7__shardP8__vertexPbS4_ii

.visible .entry _Z6gatherPK7__shardP8__vertexPbS4_ii(
	.param .u64 .ptr .align 1 _Z6gatherPK7__shardP8__vertexPbS4_ii_param_0,
	.param .u64 .ptr .align 1 _Z6gatherPK7__shardP8__vertexPbS4_ii_param_1,
	.param .u64 .ptr .align 1 _Z6gatherPK7__shardP8__vertexPbS4_ii_param_2,
	.param .u64 .ptr .align 1 _Z6gatherPK7__shardP8__vertexPbS4_ii_param_3,
	.param .u32 _Z6gatherPK7__shardP8__vertexPbS4_ii_param_4,
	.param .u32 _Z6gatherPK7__shardP8__vertexPbS4_ii_param_5
)
{
	.reg .pred 	%p<5>;
	.reg .b16 	%rs<2>;
	.reg .b32 	%r<11>;
	.reg .b64 	%rd<16>;

	ld.param.u64 	%rd5, [_Z6gatherPK7__shardP8__vertexPbS4_ii_param_0];
	ld.param.u64 	%rd6, [_Z6gatherPK7__shardP8__vertexPbS4_ii_param_1];
	ld.param.u64 	%rd4, [_Z6gatherPK7__shardP8__vertexPbS4_ii_param_2];
	ld.param.u32 	%r3, [_Z6gatherPK7__shardP8__vertexPbS4_ii_param_5];
	cvta.to.global.u64 	%rd1, %rd6;
	cvta.to.global.u64 	%rd2, %rd5;
	mov.u32 	%r4, %ntid.x;
	mov.u32 	%r5, %ctaid.x;
	mov.u32 	%r6, %tid.x;
	mad.lo.s32 	%r1, %r4, %r5, %r6;
	ld.global.u32 	%r7, [%rd2];
	setp.ge.s32 	%p1, %r1, %r7;
	@%p1 bra 	$L__BB0_6;
	or.b32  	%r8, %r3, %r1;
	setp.ne.s32 	%p2, %r8, 0;
	@%p2 bra 	$L__BB0_3;
	mov.b32 	%r10, 0;
	st.global.u32 	[%rd1+8], %r10;
	bra.uni 	$L__BB0_6;
$L__BB0_3:
	ld.global.u64 	%rd7, [%rd2+32];
	cvta.to.global.u64 	%rd8, %rd7;
	mul.wide.s32 	%rd9, %r1, 12;
	add.s64 	%rd10, %rd8, %rd9;
	ld.global.u32 	%r2, [%rd10+4];
	mul.wide.s32 	%rd11, %r2, 12;
	add.s64 	%rd12, %rd1, %rd11;
	add.s64 	%rd3, %rd12, 8;
	ld.global.u32 	%r9, [%rd12+8];
	setp.ne.s32 	%p3, %r9, -1;
	@%p3 bra 	$L__BB0_6;
	cvt.s64.s32 	%rd13, %r2;
	cvta.to.global.u64 	%rd14, %rd4;
	add.s64 	%rd15, %rd14, %rd13;
	ld.global.u8 	%rs1, [%rd15];
	setp.ne.s16 	%p4, %rs1, 1;
	@%p4 bra 	$L__BB0_6;
	st.global.u32 	[%rd3], %r3;
$L__BB0_6:
	ret;

}
	// .globl	_Z5applyPK7__shardP8__vertexPbS4_ii
.visible .entry _Z5applyPK7__shardP8__vertexPbS4_ii(
	.param .u64 .ptr .align 1 _Z5applyPK7__shardP8__vertexPbS4_ii_param_0,
	.param .u64 .ptr .align 1 _Z5applyPK7__shardP8__vertexPbS4_ii_param_1,
	.param .u64 .ptr .align 1 _Z5applyPK7__shardP8__vertexPbS4_ii_param_2,
	.param .u64 .ptr .align 1 _Z5applyPK7__shardP8__vertexPbS4_ii_param_3,
	.param .u32 _Z5applyPK7__shardP8__vertexPbS4_ii_param_4,
	.param .u32 _Z5applyPK7__shardP8__vertexPbS4_ii_param_5
)
{
	.reg .pred 	%p<7>;
	.reg .b16 	%rs<3>;
	.reg .b32 	%r<19>;
	.reg .b64 	%rd<37>;

	ld.param.u64 	%rd13, [_Z5applyPK7__shardP8__vertexPbS4_ii_param_0];
	ld.param.u64 	%rd10, [_Z5applyPK7__shardP8__vertexPbS4_ii_param_1];
	ld.param.u64 	%rd11, [_Z5applyPK7__shardP8__vertexPbS4_ii_param_2];
	ld.param.u64 	%rd12, [_Z5applyPK7__shardP8__vertexPbS4_ii_param_3];
	cvta.to.global.u64 	%rd1, %rd13;
	mov.u32 	%r8, %ntid.x;
	mov.u32 	%r9, %ctaid.x;
	mov.u32 	%r10, %tid.x;
	mad.lo.s32 	%r1, %r8, %r9, %r10;
	ld.global.v2.u32 	{%r11, %r12}, [%rd1+8];
	add.s32 	%r2, %r11, %r1;
	setp.gt.s32 	%p1, %r2, %r12;
	@%p1 bra 	$L__BB1_10;
	cvta.to.global.u64 	%rd14, %rd11;
	cvt.s64.s32 	%rd15, %r2;
	add.s64 	%rd16, %rd14, %rd15;
	ld.global.u8 	%rs1, [%rd16];
	setp.ne.s16 	%p2, %rs1, 1;
	@%p2 bra 	$L__BB1_10;
	setp.ne.s32 	%p3, %r1, 0;
	@%p3 bra 	$L__BB1_4;
	ld.global.u64 	%rd36, [%rd1+24];
	mov.b32 	%r18, 0;
	bra.uni 	$L__BB1_5;
$L__BB1_4:
	ld.global.u64 	%rd36, [%rd1+24];
	cvta.to.global.u64 	%rd17, %rd36;
	mul.wide.s32 	%rd18, %r1, 4;
	add.s64 	%rd19, %rd17, %rd18;
	ld.global.u32 	%r18, [%rd19+-4];
$L__BB1_5:
	cvta.to.global.u64 	%rd20, %rd36;
	mul.wide.s32 	%rd21, %r1, 4;
	add.s64 	%rd22, %rd20, %rd21;
	ld.global.u32 	%r14, [%rd22];
	setp.ge.s32 	%p4, %r18, %r14;
	@%p4 bra 	$L__BB1_10;
	cvta.to.global.u64 	%rd5, %rd10;
	cvta.to.global.u64 	%rd6, %rd12;
$L__BB1_7:
	ld.global.u64 	%rd23, [%rd1+40];
	cvta.to.global.u64 	%rd24, %rd23;
	mul.wide.s32 	%rd25, %r18, 12;
	add.s64 	%rd26, %rd24, %rd25;
	ld.global.u32 	%r6, [%rd26+4];
	mul.wide.s32 	%rd27, %r6, 12;
	add.s64 	%rd28, %rd5, %rd27;
	ld.global.u32 	%r15, [%rd28+8];
	setp.ne.s32 	%p5, %r15, -1;
	@%p5 bra 	$L__BB1_9;
	cvt.s64.s32 	%rd29, %r6;
	add.s64 	%rd30, %rd6, %rd29;
	mov.b16 	%rs2, 1;
	st.global.u8 	[%rd30], %rs2;
	ld.global.u64 	%rd36, [%rd1+24];
$L__BB1_9:
	add.s32 	%r18, %r18, 1;
	cvta.to.global.u64 	%rd31, %rd36;
	add.s64 	%rd33, %rd31, %rd21;
	ld.global.u32 	%r16, [%rd33];
	setp.lt.s32 	%p6, %r18, %r16;
	@%p6 bra 	$L__BB1_7;
$L__BB1_10:
	ret;

}
	// .globl	_Z14reset_frontierPbi
.visible .entry _Z14reset_frontierPbi(
	.param .u64 .ptr .align 1 _Z14reset_frontierPbi_param_0,
	.param .u32 _Z14reset_frontierPbi_param_1
)
{
	.reg .pred 	%p<2>;
	.reg .b16 	%rs<2>;
	.reg .b32 	%r<6>;
	.reg .b64 	%rd<5>;

	ld.param.u64 	%rd1, [_Z14reset_frontierPbi_param_0];
	ld.param.u32 	%r2, [_Z14reset_frontierPbi_param_1];
	mov.u32 	%r3, %ntid.x;
	mov.u32 	%r4, %ctaid.x;
	mov.u32 	%r5, %tid.x;
	mad.lo.s32 	%r1, %r3, %r4, %r5;
	setp.ge.s32 	%p1, %r1, %r2;
	@%p1 bra 	$L__BB2_2;
	cvta.to.global.u64 	%rd2, %rd1;
	cvt.s64.s32 	%rd3, %r1;
	add.s64 	%rd4, %rd2, %rd3;
	mov.b16 	%rs1, 0;
	st.global.u8 	[%rd4], %rs1;
$L__BB2_2:
	ret;

}


// ===== COMPILED SASS (sm_100) =====

	.target	sm_100

	.elftype	@"ET_EXEC"


//--------------------- .note.nv.tkinfo           --------------------------
	.section	.note.nv.tkinfo,"",@"SHT_NOTE"
	.sectionflags	@"SHF_NOTE_NV_TKINFO"
	.tkinfo
        /*0018*/ 	.word	0x00000002
        /*0030*/ 	.string	""
        /*0030*/ 	.string	"ptxas"
        /*0030*/ 	.string	"Cuda compilation tools, release 13.0, V13.0.88"
        /*0030*/ 	.string	"Build cuda_13.0.r13.0/compiler.36424714_0"
        /*0030*/ 	.string	"-arch sm_100 -m 64 "



//--------------------- .note.nv.cuinfo           --------------------------
	.section	.note.nv.cuinfo,"",@"SHT_NOTE"
	.sectionflags	@"SHF_NOTE_NV_CUINFO"
        /*0018*/ 	.short	0x0002
        /*001a*/ 	.short	0x0064
        /*001c*/ 	.short	0x0082
	.zero		2


//--------------------- .nv.info                  --------------------------
	.section	.nv.info,"",@"SHT_CUDA_INFO"
	.align	4


	//----- nvinfo : EIATTR_REGCOUNT
	.align		4
        /*0000*/ 	.byte	0x04, 0x2f
        /*0002*/ 	.short	(.L_1 - .L_0)
	.align		4
.L_0:
        /*0004*/ 	.word	index@(_Z6gatherPK7__shardP8__vertexPbS4_ii)
        /*0008*/ 	.word	0x0000000b


	//----- nvinfo : EIATTR_FRAME_SIZE
	.align		4
.L_1:
        /*000c*/ 	.byte	0x04, 0x11
        /*000e*/ 	.short	(.L_3 - .L_2)
	.align		4
.L_2:
        /*0010*/ 	.word	index@(_Z6gatherPK7__shardP8__vertexPbS4_ii)
        /*0014*/ 	.word	0x00000000


	//----- nvinfo : EIATTR_REGCOUNT
	.align		4
.L_3:
        /*0018*/ 	.byte	0x04, 0x2f
        /*001a*/ 	.short	(.L_5 - .L_4)
	.align		4
.L_4:
        /*001c*/ 	.word	index@(_Z5applyPK7__shardP8__vertexPbS4_ii)
        /*0020*/ 	.word	0x00000010


	//----- nvinfo : EIATTR_FRAME_SIZE
	.align		4
.L_5:
        /*0024*/ 	.byte	0x04, 0x11
        /*0026*/ 	.short	(.L_7 - .L_6)
	.align		4
.L_6:
        /*0028*/ 	.word	index@(_Z5applyPK7__shardP8__vertexPbS4_ii)
        /*002c*/ 	.word	0x00000000


	//----- nvinfo : EIATTR_REGCOUNT
	.align		4
.L_7:
        /*0030*/ 	.byte	0x04, 0x2f
        /*0032*/ 	.short	(.L_9 - .L_8)
	.align		4
.L_8:
        /*0034*/ 	.word	index@(_Z14reset_frontierPbi)
        /*0038*/ 	.word	0x00000006


	//----- nvinfo : EIATTR_FRAME_SIZE
	.align		4
.L_9:
        /*003c*/ 	.byte	0x04, 0x11
        /*003e*/ 	.short	(.L_11 - .L_10)
	.align		4
.L_10:
        /*0040*/ 	.word	index@(_Z14reset_frontierPbi)
        /*0044*/ 	.word	0x00000000


	//----- nvinfo : EIATTR_MIN_STACK_SIZE
	.align		4
.L_11:
        /*0048*/ 	.byte	0x04, 0x12
        /*004a*/ 	.short	(.L_13 - .L_12)
	.align		4
.L_12:
        /*004c*/ 	.word	index@(_Z14reset_frontierPbi)
        /*0050*/ 	.word	0x00000000


	//----- nvinfo : EIATTR_MIN_STACK_SIZE
	.align		4
.L_13:
        /*0054*/ 	.byte	0x04, 0x12
        /*0056*/ 	.short	(.L_15 - .L_14)
	.align		4
.L_14:
        /*0058*/ 	.word	index@(_Z5applyPK7__shardP8__vertexPbS4_ii)
        /*005c*/ 	.word	0x00000000


	//----- nvinfo : EIATTR_MIN_STACK_SIZE
	.align		4
.L_15:
        /*0060*/ 	.byte	0x04, 0x12
        /*0062*/ 	.short	(.L_17 - .L_16)
	.align		4
.L_16:
        /*0064*/ 	.word	index@(_Z6gatherPK7__shardP8__vertexPbS4_ii)
        /*0068*/ 	.word	0x00000000
.L_17:


//--------------------- .nv.compat                --------------------------
	.section	.nv.compat,"",@"SHT_CUDA_COMPAT_INFO"
	.align	4
        /*0000*/ 	.byte	0x02, 0x09, 0x00, 0x00, 0x02, 0x02, 0x01, 0x00, 0x02, 0x05, 0x05, 0x00, 0x03, 0x07, 0x01, 0x01
        /*0010*/ 	.byte	0x02, 0x03, 0x00, 0x00, 0x02, 0x06, 0x01, 0x00, 0x04, 0x0b, 0x08, 0x00, 0x09, 0x00, 0x00, 0x00
        /*0020*/ 	.byte	0x00, 0x00, 0x00, 0x00


//--------------------- .nv.info._Z14reset_frontierPbi --------------------------
	.section	.nv.info._Z14reset_frontierPbi,"",@"SHT_CUDA_INFO"
	.sectionflags	@""
	.align	4


	//----- nvinfo : EIATTR_CUDA_API_VERSION
	.align		4
        /*0000*/ 	.byte	0x04, 0x37
        /*0002*/ 	.short	(.L_19 - .L_18)
.L_18:
        /*0004*/ 	.word	0x00000082


	//----- nvinfo : EIATTR_KPARAM_INFO
	.align		4
.L_19:
        /*0008*/ 	.byte	0x04, 0x17
        /*000a*/ 	.short	(.L_21 - .L_20)
.L_20:
        /*000c*/ 	.word	0x00000000
        /*0010*/ 	.short	0x0001
        /*0012*/ 	.short	0x0008
        /*0014*/ 	.byte	0x00, 0xf0, 0x11, 0x00


	//----- nvinfo : EIATTR_KPARAM_INFO
	.align		4
.L_21:
        /*0018*/ 	.byte	0x04, 0x17
        /*001a*/ 	.short	(.L_23 - .L_22)
.L_22:
        /*001c*/ 	.word	0x00000000
        /*0020*/ 	.short	0x0000
        /*0022*/ 	.short	0x0000
        /*0024*/ 	.byte	0x00, 0xf5, 0x21, 0x00


	//----- nvinfo : EIATTR_SPARSE_MMA_MASK
	.align		4
.L_23:
        /*0028*/ 	.byte	0x03, 0x50
        /*002a*/ 	.short	0x0000


	//----- nvinfo : EIATTR_MAXREG_COUNT
	.align		4
        /*002c*/ 	.byte	0x03, 0x1b
        /*002e*/ 	.short	0x00ff


	//----- nvinfo : EIATTR_MERCURY_ISA_VERSION
	.align		4
        /*0030*/ 	.byte	0x03, 0x5f
        /*0032*/ 	.short	0x0101


	//----- nvinfo : EIATTR_VRC_CTA_INIT_COUNT
	.align		4
        /*0034*/ 	.byte	0x02, 0x4a
	.zero		1
	.zero		1


	//----- nvinfo : EIATTR_EXIT_INSTR_OFFSETS
	.align		4
        /*0038*/ 	.byte	0x04, 0x1c
        /*003a*/ 	.short	(.L_25 - .L_24)


	//   ....[0]....
.L_24:
        /*003c*/ 	.word	0x00000070


	//   ....[1]....
        /*0040*/ 	.word	0x000000d0


	//----- nvinfo : EIATTR_CBANK_PARAM_SIZE
	.align		4
.L_25:
        /*0044*/ 	.byte	0x03, 0x19
        /*0046*/ 	.short	0x000c


	//----- nvinfo : EIATTR_PARAM_CBANK
	.align		4
        /*0048*/ 	.byte	0x04, 0x0a
        /*004a*/ 	.short	(.L_27 - .L_26)
	.align		4
.L_26:
        /*004c*/ 	.word	index@(.nv.constant0._Z14reset_frontierPbi)
        /*0050*/ 	.short	0x0380
        /*0052*/ 	.short	0x000c


	//----- nvinfo : EIATTR_SW_WAR
	.align		4
.L_27:
        /*0054*/ 	.byte	0x04, 0x36
        /*0056*/ 	.short	(.L_29 - .L_28)
.L_28:
        /*0058*/ 	.word	0x00000008
.L_29:


//--------------------- .nv.info._Z5applyPK7__shardP8__vertexPbS4_ii --------------------------
	.section	.nv.info._Z5applyPK7__shardP8__vertexPbS4_ii,"",@"SHT_CUDA_INFO"
	.sectionflags	@""
	.align	4


	//----- nvinfo : EIATTR_CUDA_API_VERSION
	.align		4
        /*0000*/ 	.byte	0x04, 0x37
        /*0002*/ 	.short	(.L_31 - .L_30)
.L_30:
        /*0004*/ 	.word	0x00000082


	//----- nvinfo : EIATTR_KPARAM_INFO
	.align		4
.L_31:
        /*0008*/ 	.byte	0x04, 0x17
        /*000a*/ 	.short	(.L_33 - .L_32)
.L_32:
        /*000c*/ 	.word	0x00000000
        /*0010*/ 	.short	0x0005
        /*0012*/ 	.short	0x0024
        /*0014*/ 	.byte	0x00, 0xf0, 0x11, 0x00


	//----- nvinfo : EIATTR_KPARAM_INFO
	.align		4
.L_33:
        /*0018*/ 	.byte	0x04, 0x17
        /*001a*/ 	.short	(.L_35 - .L_34)
.L_34:
        /*001c*/ 	.word	0x00000000
        /*0020*/ 	.short	0x0004
        /*0022*/ 	.short	0x0020
        /*0024*/ 	.byte	0x00, 0xf0, 0x11, 0x00


	//----- nvinfo : EIATTR_KPARAM_INFO
	.align		4
.L_35:
        /*0028*/ 	.byte	0x04, 0x17
        /*002a*/ 	.short	(.L_37 - .L_36)
.L_36:
        /*002c*/ 	.word	0x00000000
        /*0030*/ 	.short	0x0003
        /*0032*/ 	.short	0x0018
        /*0034*/ 	.byte	0x00, 0xf5, 0x21, 0x00


	//----- nvinfo : EIATTR_KPARAM_INFO
	.align		4
.L_37:
        /*0038*/ 	.byte	0x04, 0x17
        /*003a*/ 	.short	(.L_39 - .L_38)
.L_38:
        /*003c*/ 	.word	0x00000000
        /*0040*/ 	.short	0x0002
        /*0042*/ 	.short	0x0010
        /*0044*/ 	.byte	0x00, 0xf5, 0x21, 0x00


	//----- nvinfo : EIATTR_KPARAM_INFO
	.align		4
.L_39:
        /*0048*/ 	.byte	0x04, 0x17
        /*004a*/ 	.short	(.L_41 - .L_40)
.L_40:
        /*004c*/ 	.word	0x00000000
        /*0050*/ 	.short	0x0001
        /*0052*/ 	.short	0x0008
        /*0054*/ 	.byte	0x00, 0xf5, 0x21, 0x00


	//----- nvinfo : EIATTR_KPARAM_INFO
	.align		4
.L_41:
        /*0058*/ 	.byte	0x04, 0x17
        /*005a*/ 	.short	(.L_43 - .L_42)
.L_42:
        /*005c*/ 	.word	0x00000000
        /*0060*/ 	.short	0x0000
        /*0062*/ 	.short	0x0000
        /*0064*/ 	.byte	0x00, 0xf5, 0x21, 0x00


	//----- nvinfo : EIATTR_SPARSE_MMA_MASK
	.align		4
.L_43:
        /*0068*/ 	.byte	0x03, 0x50
        /*006a*/ 	.short	0x0000


	//----- nvinfo : EIATTR_MAXREG_COUNT
	.align		4
        /*006c*/ 	.byte	0x03, 0x1b
        /*006e*/ 	.short	0x00ff


	//----- nvinfo : EIATTR_MERCURY_ISA_VERSION
	.align		4
        /*0070*/ 	.byte	0x03, 0x5f
        /*0072*/ 	.short	0x0101


	//----- nvinfo : EIATTR_VRC_CTA_INIT_COUNT
	.align		4
        /*0074*/ 	.byte	0x02, 0x4a
	.zero		1
	.zero		1


	//----- nvinfo : EIATTR_EXIT_INSTR_OFFSETS
	.align		4
        /*0078*/ 	.byte	0x04, 0x1c
        /*007a*/ 	.short	(.L_45 - .L_44)


	//   ....[0]....
.L_44:
        /*007c*/ 	.word	0x000000a0


	//   ....[1]....
        /*0080*/ 	.word	0x00000100


	//   ....[2]....
        /*0084*/ 	.word	0x00000190


	//   ....[3]....
        /*0088*/ 	.word	0x000002c0


	//----- nvinfo : EIATTR_CRS_STACK_SIZE
	.align		4
.L_45:
        /*008c*/ 	.byte	0x04, 0x1e
        /*008e*/ 	.short	(.L_47 - .L_46)
.L_46:
        /*0090*/ 	.word	0x00000000


	//----- nvinfo : EIATTR_CBANK_PARAM_SIZE
	.align		4
.L_47:
        /*0094*/ 	.byte	0x03, 0x19
        /*0096*/ 	.short	0x0028


	//----- nvinfo : EIATTR_PARAM_CBANK
	.align		4
        /*0098*/ 	.byte	0x04, 0x0a
        /*009a*/ 	.short	(.L_49 - .L_48)
	.align		4
.L_48:
        /*009c*/ 	.word	index@(.nv.constant0._Z5applyPK7__shardP8__vertexPbS4_ii)
        /*00a0*/ 	.short	0x0380
        /*00a2*/ 	.short	0x0028


	//----- nvinfo : EIATTR_SW_WAR
	.align		4
.L_49:
        /*00a4*/ 	.byte	0x04, 0x36
        /*00a6*/ 	.short	(.L_51 - .L_50)
.L_50:
        /*00a8*/ 	.word	0x00000008
.L_51:


//--------------------- .nv.info._Z6gatherPK7__shardP8__vertexPbS4_ii --------------------------
	.section	.nv.info._Z6gatherPK7__shardP8__vertexPbS4_ii,"",@"SHT_CUDA_INFO"
	.sectionflags	@""
	.align	4


	//----- nvinfo : EIATTR_CUDA_API_VERSION
	.align		4
        /*0000*/ 	.byte	0x04, 0x37
        /*0002*/ 	.short	(.L_53 - .L_52)
.L_52:
        /*0004*/ 	.word	0x00000082


	//----- nvinfo : EIATTR_KPARAM_INFO
	.align		4
.L_53:
        /*0008*/ 	.byte	0x04, 0x17
        /*000a*/ 	.short	(.L_55 - .L_54)
.L_54:
        /*000c*/ 	.word	0x00000000
        /*0010*/ 	.short	0x0005
        /*0012*/ 	.short	0x0024
        /*0014*/ 	.byte	0x00, 0xf0, 0x11, 0x00


	//----- nvinfo : EIATTR_KPARAM_INFO
	.align		4
.L_55:
        /*0018*/ 	.byte	0x04, 0x17
        /*001a*/ 	.short	(.L_57 - .L_56)
.L_56:
        /*001c*/ 	.word	0x00000000
        /*0020*/ 	.short	0x0004
        /*0022*/ 	.short	0x0020
        /*0024*/ 	.byte	0x00, 0xf0, 0x11, 0x00


	//----- nvinfo : EIATTR_KPARAM_INFO
	.align		4
.L_57:
        /*0028*/ 	.byte	0x04, 0x17
        /*002a*/ 	.short	(.L_59 - .L_58)
.L_58:
        /*002c*/ 	.word	0x00000000
        /*0030*/ 	.short	0x0003
        /*0032*/ 	.short	0x0018
        /*0034*/ 	.byte	0x00, 0xf5, 0x21, 0x00


	//----- nvinfo : EIATTR_KPARAM_INFO
	.align		4
.L_59:
        /*0038*/ 	.byte	0x04, 0x17
        /*003a*/ 	.short	(.L_61 - .L_60)
.L_60:
        /*003c*/ 	.word	0x00000000
        /*0040*/ 	.short	0x0002
        /*0042*/ 	.short	0x0010
        /*0044*/ 	.byte	0x00, 0xf5, 0x21, 0x00


	//----- nvinfo : EIATTR_KPARAM_INFO
	.align		4
.L_61:
        /*0048*/ 	.byte	0x04, 0x17
        /*004a*/ 	.short	(.L_63 - .L_62)
.L_62:
        /*004c*/ 	.word	0x00000000
        /*0050*/ 	.short	0x0001
        /*0052*/ 	.short	0x0008
        /*0054*/ 	.byte	0x00, 0xf5, 0x21, 0x00


	//----- nvinfo : EIATTR_KPARAM_INFO
	.align		4
.L_63:
        /*0058*/ 	.byte	0x04, 0x17
        /*005a*/ 	.short	(.L_65 - .L_64)
.L_64:
        /*005c*/ 	.word	0x00000000
        /*0060*/ 	.short	0x0000
        /*0062*/ 	.short	0x0000
        /*0064*/ 	.byte	0x00, 0xf5, 0x21, 0x00


	//----- nvinfo : EIATTR_SPARSE_MMA_MASK
	.align		4
.L_65:
        /*0068*/ 	.byte	0x03, 0x50
        /*006a*/ 	.short	0x0000


	//----- nvinfo : EIATTR_MAXREG_COUNT
	.align		4
        /*006c*/ 	.byte	0x03, 0x1b
        /*006e*/ 	.short	0x00ff


	//----- nvinfo : EIATTR_MERCURY_ISA_VERSION
	.align		4
        /*0070*/ 	.byte	0x03, 0x5f
        /*0072*/ 	.short	0x0101


	//----- nvinfo : EIATTR_VRC_CTA_INIT_COUNT
	.align		4
        /*0074*/ 	.byte	0x02, 0x4a
	.zero		1
	.zero		1


	//----- nvinfo : EIATTR_EXIT_INSTR_OFFSETS
	.align		4
        /*0078*/ 	.byte	0x04, 0x1c
        /*007a*/ 	.short	(.L_67 - .L_66)


	//   ....[0]....
.L_66:
        /*007c*/ 	.word	0x00000090


	//   ....[1]....
        /*0080*/ 	.word	0x000000e0


	//   ....[2]....
        /*0084*/ 	.word	0x00000160


	//   ....[3]....
        /*0088*/ 	.word	0x000001c0


	//   ....[4]....
        /*008c*/ 	.word	0x000001e0


	//----- nvinfo : EIATTR_CBANK_PARAM_SIZE
	.align		4
.L_67:
        /*0090*/ 	.byte	0x03, 0x19
        /*0092*/ 	.short	0x0028


	//----- nvinfo : EIATTR_PARAM_CBANK
	.align		4
        /*0094*/ 	.byte	0x04, 0x0a
        /*0096*/ 	.short	(.L_69 - .L_68)
	.align		4
.L_68:
        /*0098*/ 	.word	index@(.nv.constant0._Z6gatherPK7__shardP8__vertexPbS4_ii)
        /*009c*/ 	.short	0x0380
        /*009e*/ 	.short	0x0028


	//----- nvinfo : EIATTR_SW_WAR
	.align		4
.L_69:
        /*00a0*/ 	.byte	0x04, 0x36
        /*00a2*/ 	.short	(.L_71 - .L_70)
.L_70:
        /*00a4*/ 	.word	0x00000008
.L_71:


//--------------------- .nv.callgraph             --------------------------
	.section	.nv.callgraph,"",@"SHT_CUDA_CALLGRAPH"
	.align	4
	.sectionentsize	8
	.align		4
        /*0000*/ 	.word	0x00000000
	.align		4
        /*0004*/ 	.word	0xffffffff
	.align		4
        /*0008*/ 	.word	0x00000000
	.align		4
        /*000c*/ 	.word	0xfffffffe
	.align		4
        /*0010*/ 	.word	0x00000000
	.align		4
        /*0014*/ 	.word	0xfffffffd
	.align		4
        /*0018*/ 	.word	0x00000000
	.align		4
        /*001c*/ 	.word	0xfffffffc


//--------------------- .text._Z14reset_frontierPbi --------------------------
	.section	.text._Z14reset_frontierPbi,"ax",@progbits
	.align	128
        .global         _Z14reset_frontierPbi
        .type           _Z14reset_frontierPbi,@function
        .size           _Z14reset_frontierPbi,(.L_x_4 - _Z14reset_frontierPbi)
        .other          _Z14reset_frontierPbi,@"STO_CUDA_ENTRY STV_DEFAULT"
_Z14reset_frontierPbi:
.text._Z14reset_frontierPbi:
[----:B------:R-:W-:Y:S01]  /*0000*/  LDC R1, c[0x0][0x37c] ;  /* 0x0000df00ff017b82 */ /* 0x000fe20000000800 */
[----:B------:R-:W0:Y:S01]  /*0010*/  S2R R0, SR_CTAID.X ;  /* 0x0000000000007919 */ /* 0x000e220000002500 */
[----:B------:R-:W0:Y:S01]  /*0020*/  LDCU UR4, c[0x0][0x360] ;  /* 0x00006c00ff0477ac */ /* 0x000e220008000800 */
[----:B------:R-:W0:Y:S01]  /*0030*/  S2R R3, SR_TID.X ;  /* 0x0000000000037919 */ /* 0x000e220000002100 */
[----:B------:R-:W1:Y:S01]  /*0040*/  LDCU UR5, c[0x0][0x388] ;  /* 0x00007100ff0577ac */ /* 0x000e620008000800 */
[----:B0-----:R-:W-:-:S05]  /*0050*/  IMAD R0, R0, UR4, R3 ;  /* 0x0000000400007c24 */ /* 0x001fca000f8e0203 */
[----:B-1----:R-:W-:-:S13]  /*0060*/  ISETP.GE.AND P0, PT, R0, UR5, PT ;  /* 0x0000000500007c0c */ /* 0x002fda000bf06270 */
[----:B------:R-:W-:Y:S05]  /*0070*/  @P0 EXIT ;  /* 0x000000000000094d */ /* 0x000fea0003800000 */
[----:B------:R-:W0:Y:S01]  /*0080*/  LDCU.64 UR6, c[0x0][0x380] ;  /* 0x00007000ff0677ac */ /* 0x000e220008000a00 */
[----:B------:R-:W1:Y:S01]  /*0090*/  LDCU.64 UR4, c[0x0][0x358] ;  /* 0x00006b00ff0477ac */ /* 0x000e620008000a00 */
[----:B0-----:R-:W-:-:S04]  /*00a0*/  IADD3 R2, P0, PT, R0, UR6, RZ ;  /* 0x0000000600027c10 */ /* 0x001fc8000ff1e0ff */
[----:B------:R-:W-:-:S05]  /*00b0*/  LEA.HI.X.SX32 R3, R0, UR7, 0x1, P0 ;  /* 0x0000000700037c11 */ /* 0x000fca00080f0eff */
[----:B-1----:R-:W-:Y:S01]  /*00c0*/  STG.E.U8 desc[UR4][R2.64], RZ ;  /* 0x000000ff02007986 */ /* 0x002fe2000c101104 */
[----:B------:R-:W-:Y:S05]  /*00d0*/  EXIT ;  /* 0x000000000000794d */ /* 0x000fea0003800000 */
.L_x_0:
[----:B------:R-:W-:-:S00]  /*00e0*/  BRA `(.L_x_0) ;  /* 0xfffffffc00fc7947 */ /* 0x000fc0000383ffff */
[----:B------:R-:W-:-:S00]  /*00f0*/  NOP ;  /* 0x0000000000007918 */ /* 0x000fc00000000000 */
        /* <DEDUP_REMOVED lines=8> */
.L_x_4:


//--------------------- .text._Z5applyPK7__shardP8__vertexPbS4_ii --------------------------
	.section	.text._Z5applyPK7__shardP8__vertexPbS4_ii,"ax",@progbits
	.align	128
        .global         _Z5applyPK7__shardP8__vertexPbS4_ii
        .type           _Z5applyPK7__shardP8__vertexPbS4_ii,@function
        .size           _Z5applyPK7__shardP8__vertexPbS4_ii,(.L_x_5 - _Z5applyPK7__shardP8__vertexPbS4_ii)
        .other          _Z5applyPK7__shardP8__vertexPbS4_ii,@"STO_CUDA_ENTRY STV_DEFAULT"
_Z5applyPK7__shardP8__vertexPbS4_ii:
.text._Z5applyPK7__shardP8__vertexPbS4_ii:
[----:B------:R-:W-:Y:S08]  /*0000*/  LDC R1, c[0x0][0x37c] ;  /* 0x0000df00ff017b82 */ /* 0x000ff00000000800 */
[----:B------:R-:W0:Y:S01]  /*0010*/  LDC.64 R2, c[0x0][0x380] ;  /* 0x0000e000ff027b82 */ /* 0x000e220000000a00 */
[----:B------:R-:W0:Y:S02]  /*0020*/  LDCU.64 UR4, c[0x0][0x358] ;  /* 0x00006b00ff0477ac */ /* 0x000e240008000a00 */
[----:B0-----:R-:W2:Y:S01]  /*0030*/  LDG.E.64 R6, desc[UR4][R2.64+0x8] ;  /* 0x0000080402067981 */ /* 0x001ea2000c1e1b00 */
[----:B------:R-:W0:Y:S01]  /*0040*/  LDCU UR6, c[0x0][0x360] ;  /* 0x00006c00ff0677ac */ /* 0x000e220008000800 */
[----:B------:R-:W0:Y:S01]  /*0050*/  S2R R5, SR_CTAID.X ;  /* 0x0000000000057919 */ /* 0x000e220000002500 */
[----:B------:R-:W0:Y:S02]  /*0060*/  S2R R0, SR_TID.X ;  /* 0x0000000000007919 */ /* 0x000e240000002100 */
[----:B0-----:R-:W-:-:S04]  /*0070*/  IMAD R5, R5, UR6, R0 ;  /* 0x0000000605057c24 */ /* 0x001fc8000f8e0200 */
[----:B--2---:R-:W-:-:S05]  /*0080*/  IMAD.IADD R0, R5, 0x1, R6 ;  /* 0x0000000105007824 */ /* 0x004fca00078e0206 */
[----:B------:R-:W-:-:S13]  /*0090*/  ISETP.GT.AND P0, PT, R0, R7, PT ;  /* 0x000000070000720c */ /* 0x000fda0003f04270 */
[----:B------:R-:W-:Y:S05]  /*00a0*/  @P0 EXIT ;  /* 0x000000000000094d */ /* 0x000fea0003800000 */
[----:B------:R-:W0:Y:S02]  /*00b0*/  LDCU.64 UR6, c[0x0][0x390] ;  /* 0x00007200ff0677ac */ /* 0x000e240008000a00 */
[----:B0-----:R-:W-:-:S04]  /*00c0*/  IADD3 R6, P0, PT, R0, UR6, RZ ;  /* 0x0000000600067c10 */ /* 0x001fc8000ff1e0ff */
[----:B------:R-:W-:-:S05]  /*00d0*/  LEA.HI.X.SX32 R7, R0, UR7, 0x1, P0 ;  /* 0x0000000700077c11 */ /* 0x000fca00080f0eff */
[----:B------:R-:W2:Y:S02]  /*00e0*/  LDG.E.U8 R6, desc[UR4][R6.64] ;  /* 0x0000000406067981 */ /* 0x000ea4000c1e1100 */
[----:B--2---:R-:W-:-:S13]  /*00f0*/  ISETP.NE.AND P0, PT, R6, 0x1, PT ;  /* 0x000000010600780c */ /* 0x004fda0003f05270 */
[----:B------:R-:W-:Y:S05]  /*0100*/  @P0 EXIT ;  /* 0x000000000000094d */ /* 0x000fea0003800000 */
[----:B------:R-:W2:Y:S01]  /*0110*/  LDG.E.64 R6, desc[UR4][R2.64+0x18] ;  /* 0x0000180402067981 */ /* 0x000ea2000c1e1b00 */
[----:B------:R-:W-:-:S13]  /*0120*/  ISETP.NE.AND P0, PT, R5, RZ, PT ;  /* 0x000000ff0500720c */ /* 0x000fda0003f05270 */
[----:B------:R-:W-:Y:S02]  /*0130*/  @!P0 IMAD.MOV.U32 R0, RZ, RZ, RZ ;  /* 0x000000ffff008224 */ /* 0x000fe400078e00ff */
[----:B--2---:R-:W-:-:S04]  /*0140*/  IMAD.WIDE R10, R5, 0x4, R6 ;  /* 0x00000004050a7825 */ /* 0x004fc800078e0206 */
[----:B------:R-:W-:Y:S02]  /*0150*/  @P0 IMAD.WIDE R8, R5, 0x4, R6 ;  /* 0x0000000405080825 */ /* 0x000fe400078e0206 */
[----:B------:R-:W2:Y:S04]  /*0160*/  LDG.E R11, desc[UR4][R10.64] ;  /* 0x000000040a0b7981 */ /* 0x000ea8000c1e1900 */
[----:B------:R-:W2:Y:S02]  /*0170*/  @P0 LDG.E R0, desc[UR4][R8.64+-0x4] ;  /* 0xfffffc0408000981 */ /* 0x000ea4000c1e1900 */
[----:B--2---:R-:W-:-:S13]  /*0180*/  ISETP.GE.AND P0, PT, R0, R11, PT ;  /* 0x0000000b0000720c */ /* 0x004fda0003f06270 */
[----:B------:R-:W-:Y:S05]  /*0190*/  @P0 EXIT ;  /* 0x000000000000094d */ /* 0x000fea0003800000 */
.L_x_1:
[----:B------:R-:W2:Y:S01]  /*01a0*/  LDG.E.64 R8, desc[UR4][R2.64+0x28] ;  /* 0x0000280402087981 */ /* 0x000ea2000c1e1b00 */
[----:B------:R-:W0:Y:S01]  /*01b0*/  LDC.64 R10, c[0x0][0x388] ;  /* 0x0000e200ff0a7b82 */ /* 0x000e220000000a00 */
[----:B--2---:R-:W-:-:S06]  /*01c0*/  IMAD.WIDE R8, R0, 0xc, R8 ;  /* 0x0000000c00087825 */ /* 0x004fcc00078e0208 */
[----:B------:R-:W0:Y:S02]  /*01d0*/  LDG.E R9, desc[UR4][R8.64+0x4] ;  /* 0x0000040408097981 */ /* 0x000e24000c1e1900 */
[----:B0-----:R-:W-:-:S06]  /*01e0*/  IMAD.WIDE R10, R9, 0xc, R10 ;  /* 0x0000000c090a7825 */ /* 0x001fcc00078e020a */
[----:B------:R-:W2:Y:S01]  /*01f0*/  LDG.E R10, desc[UR4][R10.64+0x8] ;  /* 0x000008040a0a7981 */ /* 0x000ea2000c1e1900 */
[----:B------:R-:W-:Y:S01]  /*0200*/  IMAD.MOV.U32 R4, RZ, RZ, 0x1 ;  /* 0x00000001ff047424 */ /* 0x000fe200078e00ff */
[----:B--2---:R-:W-:-:S13]  /*0210*/  ISETP.NE.AND P0, PT, R10, -0x1, PT ;  /* 0xffffffff0a00780c */ /* 0x004fda0003f05270 */
[----:B------:R-:W0:Y:S02]  /*0220*/  @!P0 LDC.64 R12, c[0x0][0x398] ;  /* 0x0000e600ff0c8b82 */ /* 0x000e240000000a00 */
[----:B0-----:R-:W-:-:S04]  /*0230*/  @!P0 IADD3 R12, P1, PT, R9, R12, RZ ;  /* 0x0000000c090c8210 */ /* 0x001fc80007f3e0ff */
[----:B------:R-:W-:-:S05]  /*0240*/  @!P0 LEA.HI.X.SX32 R13, R9, R13, 0x1, P1 ;  /* 0x0000000d090d8211 */ /* 0x000fca00008f0eff */
[----:B------:R0:W-:Y:S04]  /*0250*/  @!P0 STG.E.U8 desc[UR4][R12.64], R4 ;  /* 0x000000040c008986 */ /* 0x0001e8000c101104 */
[----:B------:R-:W2:Y:S02]  /*0260*/  @!P0 LDG.E.64 R6, desc[UR4][R2.64+0x18] ;  /* 0x0000180402068981 */ /* 0x000ea4000c1e1b00 */
[----:B--2---:R-:W-:-:S06]  /*0270*/  IMAD.WIDE R8, R5, 0x4, R6 ;  /* 0x0000000405087825 */ /* 0x004fcc00078e0206 */
[----:B------:R-:W2:Y:S01]  /*0280*/  LDG.E R9, desc[UR4][R8.64] ;  /* 0x0000000408097981 */ /* 0x000ea2000c1e1900 */
[----:B------:R-:W-:-:S05]  /*0290*/  VIADD R0, R0, 0x1 ;  /* 0x0000000100007836 */ /* 0x000fca0000000000 */
[----:B--2---:R-:W-:-:S13]  /*02a0*/  ISETP.GE.AND P0, PT, R0, R9, PT ;  /* 0x000000090000720c */ /* 0x004fda0003f06270 */
[----:B0-----:R-:W-:Y:S05]  /*02b0*/  @!P0 BRA `(.L_x_1) ;  /* 0xfffffffc00b88947 */ /* 0x001fea000383ffff */
[----:B------:R-:W-:Y:S05]  /*02c0*/  EXIT ;  /* 0x000000000000794d */ /* 0x000fea0003800000 */
.L_x_2:
        /* <DEDUP_REMOVED lines=11> */
.L_x_5:


//--------------------- .text._Z6gatherPK7__shardP8__vertexPbS4_ii --------------------------
	.section	.text._Z6gatherPK7__shardP8__vertexPbS4_ii,"ax",@progbits
	.align	128
        .global         _Z6gatherPK7__shardP8__vertexPbS4_ii
        .type           _Z6gatherPK7__shardP8__vertexPbS4_ii,@function
        .size           _Z6gatherPK7__shardP8__vertexPbS4_ii,(.L_x_6 - _Z6gatherPK7__shardP8__vertexPbS4_ii)
        .other          _Z6gatherPK7__shardP8__vertexPbS4_ii,@"STO_CUDA_ENTRY STV_DEFAULT"
_Z6gatherPK7__shardP8__vertexPbS4_ii:
.text._Z6gatherPK7__shardP8__vertexPbS4_ii:
[----:B------:R-:W-:Y:S08]  /*0000*/  LDC R1, c[0x0][0x37c] ;  /* 0x0000df00ff017b82 */ /* 0x000ff00000000800 */
[----:B------:R-:W0:Y:S01]  /*0010*/  LDC.64 R2, c[0x0][0x380] ;  /* 0x0000e000ff027b82 */ /* 0x000e220000000a00 */
[----:B------:R-:W0:Y:S02]  /*0020*/  LDCU.64 UR4, c[0x0][0x358] ;  /* 0x00006b00ff0477ac */ /* 0x000e240008000a00 */
[----:B0-----:R-:W2:Y:S01]  /*0030*/  LDG.E R0, desc[UR4][R2.64] ;  /* 0x0000000402007981 */ /* 0x001ea2000c1e1900 */
[----:B------:R-:W0:Y:S01]  /*0040*/  LDCU UR6, c[0x0][0x360] ;  /* 0x00006c00ff0677ac */ /* 0x000e220008000800 */
[----:B------:R-:W0:Y:S01]  /*0050*/  S2R R5, SR_CTAID.X ;  /* 0x0000000000057919 */ /* 0x000e220000002500 */
[----:B------:R-:W0:Y:S02]  /*0060*/  S2R R4, SR_TID.X ;  /* 0x0000000000047919 */ /* 0x000e240000002100 */
[----:B0-----:R-:W-:-:S05]  /*0070*/  IMAD R5, R5, UR6, R4 ;  /* 0x0000000605057c24 */ /* 0x001fca000f8e0204 */
[----:B--2---:R-:W-:-:S13]  /*0080*/  ISETP.GE.AND P0, PT, R5, R0, PT ;  /* 0x000000000500720c */ /* 0x004fda0003f06270 */
[----:B------:R-:W-:Y:S05]  /*0090*/  @P0 EXIT ;  /* 0x000000000000094d */ /* 0x000fea0003800000 */
[----:B------:R-:W0:Y:S02]  /*00a0*/  LDC R8, c[0x0][0x3a4] ;  /* 0x0000e900ff087b82 */ /* 0x000e240000000800 */
[----:B0-----:R-:W-:-:S13]  /*00b0*/  LOP3.LUT P0, RZ, R5, R8, RZ, 0xfc, !PT ;  /* 0x0000000805ff7212 */ /* 0x001fda000780fcff */
[----:B------:R-:W0:Y:S02]  /*00c0*/  @!P0 LDC.64 R6, c[0x0][0x388] ;  /* 0x0000e200ff068b82 */ /* 0x000e240000000a00 */
[----:B0-----:R0:W-:Y:S01]  /*00d0*/  @!P0 STG.E desc[UR4][R6.64+0x8], RZ ;  /* 0x000008ff06008986 */ /* 0x0011e2000c101904 */
[----:B------:R-:W-:Y:S05]  /*00e0*/  @!P0 EXIT ;  /* 0x000000000000894d */ /* 0x000fea0003800000 */
[----:B------:R-:W2:Y:S01]  /*00f0*/  LDG.E.64 R2, desc[UR4][R2.64+0x20] ;  /* 0x0000200402027981 */ /* 0x000ea2000c1e1b00 */
[----:B0-----:R-:W0:Y:S01]  /*0100*/  LDC.64 R6, c[0x0][0x388] ;  /* 0x0000e200ff067b82 */ /* 0x001e220000000a00 */
[----:B--2---:R-:W-:-:S06]  /*0110*/  IMAD.WIDE R4, R5, 0xc, R2 ;  /* 0x0000000c05047825 */ /* 0x004fcc00078e0202 */
[----:B------:R-:W0:Y:S02]  /*0120*/  LDG.E R5, desc[UR4][R4.64+0x4] ;  /* 0x0000040404057981 */ /* 0x000e24000c1e1900 */
[----:B0-----:R-:W-:-:S05]  /*0130*/  IMAD.WIDE R6, R5, 0xc, R6 ;  /* 0x0000000c05067825 */ /* 0x001fca00078e0206 */
[----:B------:R-:W2:Y:S02]  /*0140*/  LDG.E R0, desc[UR4][R6.64+0x8] ;  /* 0x0000080406007981 */ /* 0x000ea4000c1e1900 */
[----:B--2---:R-:W-:-:S13]  /*0150*/  ISETP.NE.AND P0, PT, R0, -0x1, PT ;  /* 0xffffffff0000780c */ /* 0x004fda0003f05270 */
[----:B------:R-:W-:Y:S05]  /*0160*/  @P0 EXIT ;  /* 0x000000000000094d */ /* 0x000fea0003800000 */
[----:B------:R-:W0:Y:S02]  /*0170*/  LDCU.64 UR6, c[0x0][0x390] ;  /* 0x00007200ff0677ac */ /* 0x000e240008000a00 */
[----:B0-----:R-:W-:-:S04]  /*0180*/  IADD3 R2, P0, PT, R5, UR6, RZ ;  /* 0x0000000605027c10 */ /* 0x001fc8000ff1e0ff */
[----:B------:R-:W-:-:S05]  /*0190*/  LEA.HI.X.SX32 R3, R5, UR7, 0x1, P0 ;  /* 0x0000000705037c11 */ /* 0x000fca00080f0eff */
[----:B------:R-:W2:Y:S02]  /*01a0*/  LDG.E.U8 R2, desc[UR4][R2.64] ;  /* 0x0000000402027981 */ /* 0x000ea4000c1e1100 */
[----:B--2---:R-:W-:-:S13]  /*01b0*/  ISETP.NE.AND P0, PT, R2, 0x1, PT ;  /* 0x000000010200780c */ /* 0x004fda0003f05270 */
[----:B------:R-:W-:Y:S05]  /*01c0*/  @P0 EXIT ;  /* 0x000000000000094d */ /* 0x000fea0003800000 */
[----:B------:R-:W-:Y:S01]  /*01d0*/  STG.E desc[UR4][R6.64+0x8], R8 ;  /* 0x0000080806007986 */ /* 0x000fe2000c101904 */
[----:B------:R-:W-:Y:S05]  /*01e0*/  EXIT ;  /* 0x000000000000794d */ /* 0x000fea0003800000 */
.L_x_3:
        /* <DEDUP_REMOVED lines=9> */
.L_x_6:


//--------------------- .nv.shared.reserved.0     --------------------------
	.section	.nv.shared.reserved.0,"aw",@nobits
	.weak		__nv_reservedSMEM_offset_0_alias
	.size		__nv_reservedSMEM_offset_0_alias, 0, 64
	.other		__nv_reservedSMEM_offset_0_alias,@"STO_CUDA_RESERVED_SHARED STV_DEFAULT"
__nv_reservedSMEM_offset_0_alias:
	.zero		0
	.zero		64


//--------------------- .nv.constant0._Z14reset_frontierPbi --------------------------
	.section	.nv.constant0._Z14reset_frontierPbi,"a",@progbits
	.sectionflags	@""
	.align	4
.nv.constant0._Z14reset_frontierPbi:
	.zero		908


//--------------------- .nv.constant0._Z5applyPK7__shardP8__vertexPbS4_ii --------------------------
	.section	.nv.constant0._Z5applyPK7__shardP8__vertexPbS4_ii,"a",@progbits
	.sectionflags	@""
	.align	4
.nv.constant0._Z5applyPK7__shardP8__vertexPbS4_ii:
	.zero		936


//--------------------- .nv.constant0._Z6gatherPK7__shardP8__vertexPbS4_ii --------------------------
	.section	.nv.constant0._Z6gatherPK7__shardP8__vertexPbS4_ii,"a",@progbits
	.sectionflags	@""
	.align	4
.nv.constant0._Z6gatherPK7__shardP8__vertexPbS4_ii:
	.zero		936


//--------------------- SYMBOLS --------------------------

	.type		.nv.reservedSmem.offset0,@object
	.size		.nv.reservedSmem.offset0,0x4
